//
// Generated by NVIDIA NVVM Compiler
//
// Compiler Build ID: CL-36424714
// Cuda compilation tools, release 13.0, V13.0.88
// Based on NVVM 20.0.0
//

.version 9.0
.target sm_100
.address_size 64

	// .globl	_Z14oneTimestepGPUP8Particle

.visible .entry _Z14oneTimestepGPUP8Particle(
	.param .u64 .ptr .align 1 _Z14oneTimestepGPUP8Particle_param_0
)
{
	.reg .b32 	%r<5>;
	.reg .b32 	%f<10>;
	.reg .b64 	%rd<5>;

	ld.param.u64 	%rd1, [_Z14oneTimestepGPUP8Particle_param_0];
	cvta.to.global.u64 	%rd2, %rd1;
	mov.u32 	%r1, %ctaid.x;
	mov.u32 	%r2, %ntid.x;
	mov.u32 	%r3, %tid.x;
	mad.lo.s32 	%r4, %r1, %r2, %r3;
	mul.wide.s32 	%rd3, %r4, 24;
	add.s64 	%rd4, %rd2, %rd3;
	ld.global.f32 	%f1, [%rd4+12];
	ld.global.f32 	%f2, [%rd4];
	add.f32 	%f3, %f1, %f2;
	st.global.f32 	[%rd4], %f3;
	ld.global.f32 	%f4, [%rd4+16];
	ld.global.f32 	%f5, [%rd4+4];
	add.f32 	%f6, %f4, %f5;
	st.global.f32 	[%rd4+4], %f6;
	ld.global.f32 	%f7, [%rd4+20];
	ld.global.f32 	%f8, [%rd4+8];
	add.f32 	%f9, %f7, %f8;
	st.global.f32 	[%rd4+8], %f9;
	ret;

}


// ===== COMPILED SASS (sm_100) =====

	.target	sm_100

	.elftype	@"ET_EXEC"


//--------------------- .note.nv.tkinfo           --------------------------
	.section	.note.nv.tkinfo,"",@"SHT_NOTE"
	.sectionflags	@"SHF_NOTE_NV_TKINFO"
	.tkinfo
        /*0018*/ 	.word	0x00000002
        /*0030*/ 	.string	""
        /*0030*/ 	.string	"ptxas"
        /*0030*/ 	.string	"Cuda compilation tools, release 13.0, V13.0.88"
        /*0030*/ 	.string	"Build cuda_13.0.r13.0/compiler.36424714_0"
        /*0030*/ 	.string	"-arch sm_100 -m 64 "



//--------------------- .note.nv.cuinfo           --------------------------
	.section	.note.nv.cuinfo,"",@"SHT_NOTE"
	.sectionflags	@"SHF_NOTE_NV_CUINFO"
        /*0018*/ 	.short	0x0002
        /*001a*/ 	.short	0x0064
        /*001c*/ 	.short	0x0082
	.zero		2


//--------------------- .nv.info                  --------------------------
	.section	.nv.info,"",@"SHT_CUDA_INFO"
	.align	4


	//----- nvinfo : EIATTR_REGCOUNT
	.align		4
        /*0000*/ 	.byte	0x04, 0x2f
        /*0002*/ 	.short	(.L_1 - .L_0)
	.align		4
.L_0:
        /*0004*/ 	.word	index@(_Z14oneTimestepGPUP8Particle)
        /*0008*/ 	.word	0x0000000c


	//----- nvinfo : EIATTR_FRAME_SIZE
	.align		4
.L_1:
        /*000c*/ 	.byte	0x04, 0x11
        /*000e*/ 	.short	(.L_3 - .L_2)
	.align		4
.L_2:
        /*0010*/ 	.word	index@(_Z14oneTimestepGPUP8Particle)
        /*0014*/ 	.word	0x00000000


	//----- nvinfo : EIATTR_MIN_STACK_SIZE
	.align		4
.L_3:
        /*0018*/ 	.byte	0x04, 0x12
        /*001a*/ 	.short	(.L_5 - .L_4)
	.align		4
.L_4:
        /*001c*/ 	.word	index@(_Z14oneTimestepGPUP8Particle)
        /*0020*/ 	.word	0x00000000
.L_5:


//--------------------- .nv.compat                --------------------------
	.section	.nv.compat,"",@"SHT_CUDA_COMPAT_INFO"
	.align	4
        /*0000*/ 	.byte	0x02, 0x09, 0x00, 0x00, 0x02, 0x02, 0x01, 0x00, 0x02, 0x05, 0x05, 0x00, 0x03, 0x07, 0x01, 0x01
        /*0010*/ 	.byte	0x02, 0x03, 0x00, 0x00, 0x02, 0x06, 0x01, 0x00, 0x04, 0x0b, 0x08, 0x00, 0x09, 0x00, 0x00, 0x00
        /*0020*/ 	.byte	0x00, 0x00, 0x00, 0x00


//--------------------- .nv.info._Z14oneTimestepGPUP8Particle --------------------------
	.section	.nv.info._Z14oneTimestepGPUP8Particle,"",@"SHT_CUDA_INFO"
	.sectionflags	@""
	.align	4


	//----- nvinfo : EIATTR_CUDA_API_VERSION
	.align		4
        /*0000*/ 	.byte	0x04, 0x37
        /*0002*/ 	.short	(.L_7 - .L_6)
.L_6:
        /*0004*/ 	.word	0x00000082


	//----- nvinfo : EIATTR_KPARAM_INFO
	.align		4
.L_7:
        /*0008*/ 	.byte	0x04, 0x17
        /*000a*/ 	.short	(.L_9 - .L_8)
.L_8:
        /*000c*/ 	.word	0x00000000
        /*0010*/ 	.short	0x0000
        /*0012*/ 	.short	0x0000
        /*0014*/ 	.byte	0x00, 0xf5, 0x21, 0x00


	//----- nvinfo : EIATTR_SPARSE_MMA_MASK
	.align		4
.L_9:
        /*0018*/ 	.byte	0x03, 0x50
        /*001a*/ 	.short	0x0000


	//----- nvinfo : EIATTR_MAXREG_COUNT
	.align		4
        /*001c*/ 	.byte	0x03, 0x1b
        /*001e*/ 	.short	0x00ff


	//----- nvinfo : EIATTR_MERCURY_ISA_VERSION
	.align		4
        /*0020*/ 	.byte	0x03, 0x5f
        /*0022*/ 	.short	0x0101


	//----- nvinfo : EIATTR_VRC_CTA_INIT_COUNT
	.align		4
        /*0024*/ 	.byte	0x02, 0x4a
	.zero		1
	.zero		1


	//----- nvinfo : EIATTR_EXIT_INSTR_OFFSETS
	.align		4
        /*0028*/ 	.byte	0x04, 0x1c
        /*002a*/ 	.short	(.L_11 - .L_10)


	//   ....[0]....
.L_10:
        /*002c*/ 	.word	0x00000140


	//----- nvinfo : EIATTR_CBANK_PARAM_SIZE
	.align		4
.L_11:
        /*0030*/ 	.byte	0x03, 0x19
        /*0032*/ 	.short	0x0008


	//----- nvinfo : EIATTR_PARAM_CBANK
	.align		4
        /*0034*/ 	.byte	0x04, 0x0a
        /*0036*/ 	.short	(.L_13 - .L_12)
	.align		4
.L_12:
        /*0038*/ 	.word	index@(.nv.constant0._Z14oneTimestepGPUP8Particle)
        /*003c*/ 	.short	0x0380
        /*003e*/ 	.short	0x0008


	//----- nvinfo : EIATTR_SW_WAR
	.align		4
.L_13:
        /*0040*/ 	.byte	0x04, 0x36
        /*0042*/ 	.short	(.L_15 - .L_14)
.L_14:
        /*0044*/ 	.word	0x00000008
.L_15:


//--------------------- .nv.callgraph             --------------------------
	.section	.nv.callgraph,"",@"SHT_CUDA_CALLGRAPH"
	.align	4
	.sectionentsize	8
	.align		4
        /*0000*/ 	.word	0x00000000
	.align		4
        /*0004*/ 	.word	0xffffffff
	.align		4
        /*0008*/ 	.word	0x00000000
	.align		4
        /*000c*/ 	.word	0xfffffffe
	.align		4
        /*0010*/ 	.word	0x00000000
	.align		4
        /*0014*/ 	.word	0xfffffffd
	.align		4
        /*0018*/ 	.word	0x00000000
	.align		4
        /*001c*/ 	.word	0xfffffffc


//--------------------- .text._Z14oneTimestepGPUP8Particle --------------------------
	.section	.text._Z14oneTimestepGPUP8Particle,"ax",@progbits
	.align	128
        .global         _Z14oneTimestepGPUP8Particle
        .type           _Z14oneTimestepGPUP8Particle,@function
        .size           _Z14oneTimestepGPUP8Particle,(.L_x_1 - _Z14oneTimestepGPUP8Particle)
        .other          _Z14oneTimestepGPUP8Particle,@"STO_CUDA_ENTRY STV_DEFAULT"
_Z14oneTimestepGPUP8Particle:
.text._Z14oneTimestepGPUP8Particle:
[----:B------:R-:W-:Y:S01]  /*0000*/  LDC R1, c[0x0][0x37c] ;  /* 0x0000df00ff017b82 */ /* 0x000fe20000000800 */
[----:B------:R-:W0:Y:S07]  /*0010*/  S2R R0, SR_TID.X ;  /* 0x0000000000007919 */ /* 0x000e2e0000002100 */
[----:B------:R-:W0:Y:S01]  /*0020*/  S2UR UR6, SR_CTAID.X ;  /* 0x00000000000679c3 */ /* 0x000e220000002500 */
[----:B------:R-:W1:Y:S07]  /*0030*/  LDCU.64 UR4, c[0x0][0x358] ;  /* 0x00006b00ff0477ac */ /* 0x000e6e0008000a00 */
[----:B------:R-:W0:Y:S08]  /*0040*/  LDC R5, c[0x0][0x360] ;  /* 0x0000d800ff057b82 */ /* 0x000e300000000800 */
[----:B------:R-:W2:Y:S01]  /*0050*/  LDC.64 R2, c[0x0][0x380] ;  /* 0x0000e000ff027b82 */ /* 0x000ea20000000a00 */
[----:B0-----:R-:W-:-:S04]  /*0060*/  IMAD R5, R5, UR6, R0 ;  /* 0x0000000605057c24 */ /* 0x001fc8000f8e0200 */
[----:B--2---:R-:W-:-:S05]  /*0070*/  IMAD.WIDE R2, R5, 0x18, R2 ;  /* 0x0000001805027825 */ /* 0x004fca00078e0202 */
[----:B-1----:R-:W2:Y:S04]  /*0080*/  LDG.E R0, desc[UR4][R2.64+0xc] ;  /* 0x00000c0402007981 */ /* 0x002ea8000c1e1900 */
[----:B------:R-:W2:Y:S04]  /*0090*/  LDG.E R5, desc[UR4][R2.64] ;  /* 0x0000000402057981 */ /* 0x000ea8000c1e1900 */
[----:B------:R-:W3:Y:S04]  /*00a0*/  LDG.E R4, desc[UR4][R2.64+0x10] ;  /* 0x0000100402047981 */ /* 0x000ee8000c1e1900 */
[----:B------:R-:W3:Y:S04]  /*00b0*/  LDG.E R7, desc[UR4][R2.64+0x4] ;  /* 0x0000040402077981 */ /* 0x000ee8000c1e1900 */
[----:B------:R-:W4:Y:S04]  /*00c0*/  LDG.E R6, desc[UR4][R2.64+0x14] ;  /* 0x0000140402067981 */ /* 0x000f28000c1e1900 */
[----:B------:R-:W4:Y:S01]  /*00d0*/  LDG.E R9, desc[UR4][R2.64+0x8] ;  /* 0x0000080402097981 */ /* 0x000f22000c1e1900 */
[----:B--2---:R-:W-:-:S05]  /*00e0*/  FADD R5, R0, R5 ;  /* 0x0000000500057221 */ /* 0x004fca0000000000 */
[----:B------:R-:W-:Y:S01]  /*00f0*/  STG.E desc[UR4][R2.64], R5 ;  /* 0x0000000502007986 */ /* 0x000fe2000c101904 */
[----:B---3--:R-:W-:-:S05]  /*0100*/  FADD R7, R4, R7 ;  /* 0x0000000704077221 */ /* 0x008fca0000000000 */
[----:B------:R-:W-:Y:S01]  /*0110*/  STG.E desc[UR4][R2.64+0x4], R7 ;  /* 0x0000040702007986 */ /* 0x000fe2000c101904 */
[----:B----4-:R-:W-:-:S05]  /*0120*/  FADD R9, R6, R9 ;  /* 0x0000000906097221 */ /* 0x010fca0000000000 */
[----:B------:R-:W-:Y:S01]  /*0130*/  STG.E desc[UR4][R2.64+0x8], R9 ;  /* 0x0000080902007986 */ /* 0x000fe2000c101904 */
[----:B------:R-:W-:Y:S05]  /*0140*/  EXIT ;  /* 0x000000000000794d */ /* 0x000fea0003800000 */
.L_x_0:
[----:B------:R-:W-:-:S00]  /*0150*/  BRA `(.L_x_0) ;  /* 0xfffffffc00fc7947 */ /* 0x000fc0000383ffff */
[----:B------:R-:W-:-:S00]  /*0160*/  NOP ;  /* 0x0000000000007918 */ /* 0x000fc00000000000 */
        /* <DEDUP_REMOVED lines=9> */
.L_x_1:


//--------------------- .nv.shared.reserved.0     --------------------------
	.section	.nv.shared.reserved.0,"aw",@nobits
	.weak		__nv_reservedSMEM_offset_0_alias
	.size		__nv_reservedSMEM_offset_0_alias, 0, 64
	.other		__nv_reservedSMEM_offset_0_alias,@"STO_CUDA_RESERVED_SHARED STV_DEFAULT"
__nv_reservedSMEM_offset_0_alias:
	.zero		0
	.zero		64


//--------------------- .nv.constant0._Z14oneTimestepGPUP8Particle --------------------------
	.section	.nv.constant0._Z14oneTimestepGPUP8Particle,"a",@progbits
	.sectionflags	@""
	.align	4
.nv.constant0._Z14oneTimestepGPUP8Particle:
	.zero		904


//--------------------- SYMBOLS --------------------------

	.type		.nv.reservedSmem.offset0,@object
	.size		.nv.reservedSmem.offset0,0x4
